	.headerflags	@"EF_CUDA_TEXMODE_UNIFIED EF_CUDA_64BIT_ADDRESS EF_CUDA_ACCELERATORS EF_CUDA_SM90 EF_CUDA_VIRTUAL_SM(EF_CUDA_SM90)"
	.elftype	@"ET_EXEC"


//--------------------- .nv.info                  --------------------------
	.section	.nv.info,"",@"SHT_CUDA_INFO"
	.align	4


	//----- nvinfo : EIATTR_REGCOUNT
	.align		4
        /*0000*/ 	.byte	0x04, 0x2f
        /*0002*/ 	.short	(.L_1 - .L_0)
	.align		4
.L_0:
        /*0004*/ 	.word	index@(triton_poi_fused_cat_2)
        /*0008*/ 	.word	0x0000000c


	//----- nvinfo : EIATTR_MIN_STACK_SIZE
	.align		4
.L_1:
        /*000c*/ 	.byte	0x04, 0x12
        /*000e*/ 	.short	(.L_3 - .L_2)
	.align		4
.L_2:
        /*0010*/ 	.word	index@(triton_poi_fused_cat_2)
        /*0014*/ 	.word	0x00000000


	//----- nvinfo : EIATTR_FRAME_SIZE
	.align		4
.L_3:
        /*0018*/ 	.byte	0x04, 0x11
        /*001a*/ 	.short	(.L_5 - .L_4)
	.align		4
.L_4:
        /*001c*/ 	.word	index@(triton_poi_fused_cat_2)
        /*0020*/ 	.word	0x00000000


	//----- nvinfo : EIATTR_MIN_STACK_SIZE
	.align		4
.L_5:
        /*0024*/ 	.byte	0x04, 0x12
        /*0026*/ 	.short	(.L_7 - .L_6)
	.align		4
.L_6:
        /*0028*/ 	.word	index@(triton_poi_fused_cat_2)
        /*002c*/ 	.word	0x00000000
.L_7:


//--------------------- .nv.info.triton_poi_fused_cat_2 --------------------------
	.section	.nv.info.triton_poi_fused_cat_2,"",@"SHT_CUDA_INFO"
	.sectionflags	@""
	.align	4


	//----- nvinfo : EIATTR_CUDA_API_VERSION
	.align		4
        /*0000*/ 	.byte	0x04, 0x37
        /*0002*/ 	.short	(.L_9 - .L_8)
.L_8:
        /*0004*/ 	.word	0x0000007c


	//----- nvinfo : EIATTR_KPARAM_INFO
	.align		4
.L_9:
        /*0008*/ 	.byte	0x04, 0x17
        /*000a*/ 	.short	(.L_11 - .L_10)
.L_10:
        /*000c*/ 	.word	0x00000000
        /*0010*/ 	.short	0x0002
        /*0012*/ 	.short	0x0010
        /*0014*/ 	.byte	0x00, 0xf0, 0x11, 0x00


	//----- nvinfo : EIATTR_KPARAM_INFO
	.align		4
.L_11:
        /*0018*/ 	.byte	0x04, 0x17
        /*001a*/ 	.short	(.L_13 - .L_12)
.L_12:
        /*001c*/ 	.word	0x00000000
        /*0020*/ 	.short	0x0001
        /*0022*/ 	.short	0x0008
        /*0024*/ 	.byte	0x00, 0xf4, 0x21, 0x00


	//----- nvinfo : EIATTR_KPARAM_INFO
	.align		4
.L_13:
        /*0028*/ 	.byte	0x04, 0x17
        /*002a*/ 	.short	(.L_15 - .L_14)
.L_14:
        /*002c*/ 	.word	0x00000000
        /*0030*/ 	.short	0x0000
        /*0032*/ 	.short	0x0000
        /*0034*/ 	.byte	0x00, 0xf4, 0x21, 0x00


	//----- nvinfo : EIATTR_SPARSE_MMA_MASK
	.align		4
.L_15:
        /*0038*/ 	.byte	0x03, 0x50
        /*003a*/ 	.short	0x0000


	//----- nvinfo : EIATTR_MAXREG_COUNT
	.align		4
        /*003c*/ 	.byte	0x03, 0x1b
        /*003e*/ 	.short	0x00ff


	//----- nvinfo : EIATTR_EXIT_INSTR_OFFSETS
	.align		4
        /*0040*/ 	.byte	0x04, 0x1c
        /*0042*/ 	.short	(.L_17 - .L_16)


	//   ....[0]....
.L_16:
        /*0044*/ 	.word	0x00000130


	//   ....[1]....
        /*0048*/ 	.word	0x00000150


	//----- nvinfo : EIATTR_REQNTID
	.align		4
.L_17:
        /*004c*/ 	.byte	0x04, 0x10
        /*004e*/ 	.short	(.L_19 - .L_18)
.L_18:
        /*0050*/ 	.word	0x00000080
        /*0054*/ 	.word	0x00000001
        /*0058*/ 	.word	0x00000001


	//----- nvinfo : EIATTR_CBANK_PARAM_SIZE
	.align		4
.L_19:
        /*005c*/ 	.byte	0x03, 0x19
        /*005e*/ 	.short	0x0014


	//----- nvinfo : EIATTR_PARAM_CBANK
	.align		4
        /*0060*/ 	.byte	0x04, 0x0a
        /*0062*/ 	.short	(.L_21 - .L_20)
	.align		4
.L_20:
        /*0064*/ 	.word	index@(.nv.constant0.triton_poi_fused_cat_2)
        /*0068*/ 	.short	0x0210
        /*006a*/ 	.short	0x0014


	//----- nvinfo : EIATTR_SW_WAR
	.align		4
.L_21:
        /*006c*/ 	.byte	0x04, 0x36
        /*006e*/ 	.short	(.L_23 - .L_22)
.L_22:
        /*0070*/ 	.word	0x00000008
.L_23:


//--------------------- .nv.callgraph             --------------------------
	.section	.nv.callgraph,"",@"SHT_CUDA_CALLGRAPH"
	.align	4
	.sectionentsize	8
	.align		4
        /*0000*/ 	.word	0x00000000
	.align		4
        /*0004*/ 	.word	0xffffffff
	.align		4
        /*0008*/ 	.word	0x00000000
	.align		4
        /*000c*/ 	.word	0xfffffffe
	.align		4
        /*0010*/ 	.word	0x00000000
	.align		4
        /*0014*/ 	.word	0xfffffffd
	.align		4
        /*0018*/ 	.word	0x00000000
	.align		4
        /*001c*/ 	.word	0xfffffffc


//--------------------- .text.triton_poi_fused_cat_2 --------------------------
	.section	.text.triton_poi_fused_cat_2,"ax",@progbits
	.align	128
        .global         triton_poi_fused_cat_2
        .type           triton_poi_fused_cat_2,@function
        .size           triton_poi_fused_cat_2,(.L_x_1 - triton_poi_fused_cat_2)
        .other          triton_poi_fused_cat_2,@"STO_CUDA_ENTRY STV_DEFAULT"
triton_poi_fused_cat_2:
.text.triton_poi_fused_cat_2:
[----:B------:R-:W0:Y:S02]  /*0000*/  LDC R1, c[0x0][0x28] ;  /* 0x00000a00ff017b82 */ /* 0x000e240000000800 */
[----:B------:R-:W1:Y:S01]  /*0010*/  S2R R0, SR_TID.X ;  /* 0x0000000000007919 */ /* 0x000e620000002100 */
[----:B------:R-:W2:Y:S01]  /*0020*/  LDC.64 R2, c[0x0][0x210] ;  /* 0x00008400ff027b82 */ /* 0x000ea20000000a00 */
[----:B------:R-:W-:Y:S01]  /*0030*/  IMAD.MOV.U32 R9, RZ, RZ, RZ ;  /* 0x000000ffff097224 */ /* 0x000fe200078e00ff */
[----:B------:R-:W-:Y:S01]  /*0040*/  ULDC.64 UR4, c[0x0][0x208] ;  /* 0x0000820000047ab9 */ /* 0x000fe20000000a00 */
[----:B------:R-:W3:Y:S05]  /*0050*/  S2R R7, SR_CTAID.X ;  /* 0x0000000000077919 */ /* 0x000eea0000002500 */
[----:B------:R-:W4:Y:S01]  /*0060*/  LDC.64 R4, c[0x0][0x218] ;  /* 0x00008600ff047b82 */ /* 0x000f220000000a00 */
[----:B-1----:R-:W-:-:S05]  /*0070*/  LOP3.LUT R0, R0, 0x7f, RZ, 0xc0, !PT ;  /* 0x0000007f00007812 */ /* 0x002fca00078ec0ff */
[----:B---3--:R-:W-:-:S04]  /*0080*/  IMAD R7, R7, 0x80, R0 ;  /* 0x0000008007077824 */ /* 0x008fc800078e0200 */
[C---:B--2---:R-:W-:Y:S01]  /*0090*/  IMAD.WIDE R2, R7.reuse, 0x4, R2 ;  /* 0x0000000407027825 */ /* 0x044fe200078e0202 */
[----:B------:R-:W-:-:S13]  /*00a0*/  ISETP.GE.AND P0, PT, R7, 0x80, PT ;  /* 0x000000800700780c */ /* 0x000fda0003f06270 */
[----:B------:R1:W5:Y:S01]  /*00b0*/  @!P0 LDG.E R9, desc[UR4][R2.64] ;  /* 0x0000000402098981 */ /* 0x000362000c1e1900 */
[----:B------:R-:W-:-:S04]  /*00c0*/  SHF.R.S32.HI R0, RZ, 0x1f, R7 ;  /* 0x0000001fff007819 */ /* 0x000fc80000011407 */
[----:B------:R-:W-:-:S05]  /*00d0*/  LEA.HI R0, R0, R7, RZ, 0x5 ;  /* 0x0000000700007211 */ /* 0x000fca00078f28ff */
[C---:B------:R-:W-:Y:S01]  /*00e0*/  IMAD.SHL.U32 R6, R0.reuse, 0x4, RZ ;  /* 0x0000000400067824 */ /* 0x040fe200078e00ff */
[----:B------:R-:W-:-:S04]  /*00f0*/  LOP3.LUT R0, R0, 0xffffffe0, RZ, 0xc0, !PT ;  /* 0xffffffe000007812 */ /* 0x000fc800078ec0ff */
[----:B------:R-:W-:-:S04]  /*0100*/  LOP3.LUT R6, R6, 0xffffff80, RZ, 0xc0, !PT ;  /* 0xffffff8006067812 */ /* 0x000fc800078ec0ff */
[----:B------:R-:W-:-:S05]  /*0110*/  IADD3 R7, R6, R7, -R0 ;  /* 0x0000000706077210 */ /* 0x000fca0007ffe800 */
[----:B----4-:R-:W-:Y:S01]  /*0120*/  IMAD.WIDE R4, R7, 0x4, R4 ;  /* 0x0000000407047825 */ /* 0x010fe200078e0204 */
[----:B-1----:R-:W-:Y:S06]  /*0130*/  @P0 EXIT ;  /* 0x000000000000094d */ /* 0x002fec0003800000 */
[----:B-----5:R-:W-:Y:S01]  /*0140*/  STG.E desc[UR4][R4.64], R9 ;  /* 0x0000000904007986 */ /* 0x020fe2000c101904 */
[----:B------:R-:W-:Y:S05]  /*0150*/  EXIT ;  /* 0x000000000000794d */ /* 0x000fea0003800000 */
.L_x_0:
[----:B------:R-:W-:-:S00]  /*0160*/  BRA `(.L_x_0) ;  /* 0xfffffffc00fc7947 */ /* 0x000fc0000383ffff */
[----:B------:R-:W-:-:S00]  /*0170*/  NOP ;  /* 0x0000000000007918 */ /* 0x000fc00000000000 */
        /* <DEDUP_REMOVED lines=8> */
.L_x_1:


//--------------------- .nv.constant0.triton_poi_fused_cat_2 --------------------------
	.section	.nv.constant0.triton_poi_fused_cat_2,"a",@progbits
	.sectionflags	@""
	.align	4
.nv.constant0.triton_poi_fused_cat_2:
	.zero		548
